//
// Generated by NVIDIA NVVM Compiler
//
// Compiler Build ID: CL-36424714
// Cuda compilation tools, release 13.0, V13.0.88
// Based on NVVM 20.0.0
//

.version 9.0
.target sm_100
.address_size 64

	// .globl	_Z16global_to_globalPhS_jPmS_
// _ZZ16shared_to_globalPhS_jPmS_E8tmp_area has been demoted

.visible .entry _Z16global_to_globalPhS_jPmS_(
	.param .u64 .ptr .align 1 _Z16global_to_globalPhS_jPmS__param_0,
	.param .u64 .ptr .align 1 _Z16global_to_globalPhS_jPmS__param_1,
	.param .u32 _Z16global_to_globalPhS_jPmS__param_2,
	.param .u64 .ptr .align 1 _Z16global_to_globalPhS_jPmS__param_3,
	.param .u64 .ptr .align 1 _Z16global_to_globalPhS_jPmS__param_4
)
{
	.reg .pred 	%p<4>;
	.reg .b16 	%rs<3>;
	.reg .b32 	%r<12>;
	.reg .b64 	%rd<37>;

	ld.param.u64 	%rd8, [_Z16global_to_globalPhS_jPmS__param_1];
	ld.param.u32 	%r3, [_Z16global_to_globalPhS_jPmS__param_2];
	ld.param.u64 	%rd9, [_Z16global_to_globalPhS_jPmS__param_3];
	mov.u32 	%r1, %ctaid.x;
	mov.u32 	%r2, %tid.x;
	setp.ne.s32 	%p1, %r2, 0;
	mov.b64 	%rd35, 0;
	@%p1 bra 	$L__BB0_2;
	// begin inline asm
	mov.u64 	%rd35, %clock64;
	// end inline asm
$L__BB0_2:
	ld.param.u64 	%rd34, [_Z16global_to_globalPhS_jPmS__param_0];
	cvta.to.global.u64 	%rd13, %rd34;
	shl.b32 	%r4, %r2, 6;
	shl.b32 	%r5, %r1, 9;
	shl.b32 	%r6, %r3, 9;
	add.s32 	%r7, %r6, %r5;
	add.s32 	%r8, %r7, %r4;
	cvt.u64.u32 	%rd14, %r8;
	add.s64 	%rd3, %rd13, %rd14;
	ld.global.u8 	%rd15, [%rd3+7];
	ld.global.u8 	%rd16, [%rd3+8];
	ld.global.u8 	%rd17, [%rd3+9];
	ld.global.u8 	%rs1, [%rd3+13];
	shl.b64 	%rd18, %rd16, 40;
	shl.b64 	%rd19, %rd15, 48;
	or.b64  	%rd20, %rd18, %rd19;
	shr.u64 	%rd21, %rd20, 32;
	or.b64  	%rd22, %rd21, %rd17;
	and.b64  	%rd23, %rd22, 524287;
	add.s64 	%rd24, %rd13, %rd23;
	st.global.u8 	[%rd24+1], %rs1;
	st.global.u8 	[%rd24+3], %rs1;
	st.global.u8 	[%rd24+5], %rs1;
	st.global.u8 	[%rd24+7], %rs1;
	shl.b32 	%r9, %r2, 5;
	sub.s32 	%r10, %r8, %r9;
	cvt.u64.u32 	%rd25, %r10;
	cvta.to.global.u64 	%rd26, %rd8;
	add.s64 	%rd4, %rd26, %rd25;
	mov.b64 	%rd36, 0;
$L__BB0_3:
	add.s64 	%rd27, %rd3, %rd36;
	ld.global.u8 	%rs2, [%rd27];
	add.s64 	%rd28, %rd4, %rd36;
	st.global.u8 	[%rd28], %rs2;
	add.s64 	%rd6, %rd36, 1;
	setp.lt.u64 	%p2, %rd36, 31;
	mov.u64 	%rd36, %rd6;
	@%p2 bra 	$L__BB0_3;
	setp.ne.s32 	%p3, %r2, 0;
	@%p3 bra 	$L__BB0_6;
	// begin inline asm
	mov.u64 	%rd29, %clock64;
	// end inline asm
	sub.s64 	%rd30, %rd29, %rd35;
	add.s32 	%r11, %r3, %r1;
	cvta.to.global.u64 	%rd31, %rd9;
	mul.wide.u32 	%rd32, %r11, 8;
	add.s64 	%rd33, %rd31, %rd32;
	st.global.u64 	[%rd33], %rd30;
$L__BB0_6:
	ret;

}
	// .globl	_Z16shared_to_globalPhS_jPmS_
.visible .entry _Z16shared_to_globalPhS_jPmS_(
	.param .u64 .ptr .align 1 _Z16shared_to_globalPhS_jPmS__param_0,
	.param .u64 .ptr .align 1 _Z16shared_to_globalPhS_jPmS__param_1,
	.param .u32 _Z16shared_to_globalPhS_jPmS__param_2,
	.param .u64 .ptr .align 1 _Z16shared_to_globalPhS_jPmS__param_3,
	.param .u64 .ptr .align 1 _Z16shared_to_globalPhS_jPmS__param_4
)
{
	.reg .pred 	%p<6>;
	.reg .b16 	%rs<4>;
	.reg .b32 	%r<20>;
	.reg .b64 	%rd<32>;
	// demoted variable
	.shared .align 1 .b8 _ZZ16shared_to_globalPhS_jPmS_E8tmp_area[16384];
	ld.param.u64 	%rd9, [_Z16shared_to_globalPhS_jPmS__param_0];
	ld.param.u64 	%rd10, [_Z16shared_to_globalPhS_jPmS__param_1];
	ld.param.u32 	%r10, [_Z16shared_to_globalPhS_jPmS__param_2];
	ld.param.u64 	%rd11, [_Z16shared_to_globalPhS_jPmS__param_3];
	shl.b32 	%r1, %r10, 9;
	mov.u32 	%r2, %ctaid.x;
	shl.b32 	%r3, %r2, 9;
	mov.u32 	%r4, %tid.x;
	shl.b32 	%r11, %r4, 5;
	mov.u32 	%r19, _ZZ16shared_to_globalPhS_jPmS_E8tmp_area;
	add.s32 	%r18, %r19, %r11;
	mov.b16 	%rs1, 0;
	st.shared.u8 	[%r18], %rs1;
	st.shared.u8 	[%r18+1], %rs1;
	st.shared.u8 	[%r18+2], %rs1;
	st.shared.u8 	[%r18+3], %rs1;
	st.shared.u8 	[%r18+4], %rs1;
	st.shared.u8 	[%r18+5], %rs1;
	st.shared.u8 	[%r18+6], %rs1;
	st.shared.u8 	[%r18+7], %rs1;
	st.shared.u8 	[%r18+8], %rs1;
	st.shared.u8 	[%r18+9], %rs1;
	st.shared.u8 	[%r18+10], %rs1;
	st.shared.u8 	[%r18+11], %rs1;
	st.shared.u8 	[%r18+12], %rs1;
	st.shared.u8 	[%r18+13], %rs1;
	st.shared.u8 	[%r18+14], %rs1;
	st.shared.u8 	[%r18+15], %rs1;
	st.shared.u8 	[%r18+16], %rs1;
	st.shared.u8 	[%r18+17], %rs1;
	st.shared.u8 	[%r18+18], %rs1;
	st.shared.u8 	[%r18+19], %rs1;
	st.shared.u8 	[%r18+20], %rs1;
	st.shared.u8 	[%r18+21], %rs1;
	st.shared.u8 	[%r18+22], %rs1;
	st.shared.u8 	[%r18+23], %rs1;
	st.shared.u8 	[%r18+24], %rs1;
	st.shared.u8 	[%r18+25], %rs1;
	st.shared.u8 	[%r18+26], %rs1;
	st.shared.u8 	[%r18+27], %rs1;
	st.shared.u8 	[%r18+28], %rs1;
	st.shared.u8 	[%r18+29], %rs1;
	st.shared.u8 	[%r18+30], %rs1;
	st.shared.u8 	[%r18+31], %rs1;
	setp.ne.s32 	%p1, %r4, 511;
	mov.b64 	%rd29, 0;
	@%p1 bra 	$L__BB1_2;
	// begin inline asm
	mov.u64 	%rd29, %clock64;
	// end inline asm
$L__BB1_2:
	shl.b32 	%r13, %r4, 6;
	add.s32 	%r14, %r13, %r3;
	add.s32 	%r15, %r14, %r1;
	cvt.u64.u32 	%rd15, %r15;
	cvta.to.global.u64 	%rd16, %rd9;
	add.s64 	%rd3, %rd16, %rd15;
	mov.b64 	%rd30, 0;
$L__BB1_3:
	add.s64 	%rd17, %rd3, %rd30;
	ld.global.u8 	%rs2, [%rd17];
	st.shared.u8 	[%r18], %rs2;
	add.s64 	%rd5, %rd30, 1;
	add.s32 	%r18, %r18, 1;
	setp.lt.u64 	%p2, %rd30, 31;
	mov.u64 	%rd30, %rd5;
	@%p2 bra 	$L__BB1_3;
	setp.ne.s32 	%p3, %r4, 511;
	bar.sync 	0;
	@%p3 bra 	$L__BB1_7;
	cvt.u64.u32 	%rd19, %r1;
	cvt.u64.u32 	%rd20, %r3;
	add.s64 	%rd21, %rd19, %rd20;
	cvta.to.global.u64 	%rd22, %rd10;
	add.s64 	%rd6, %rd22, %rd21;
	mov.b64 	%rd31, 0;
$L__BB1_6:
	ld.shared.u8 	%rs3, [%r19];
	add.s64 	%rd23, %rd6, %rd31;
	st.global.u8 	[%rd23], %rs3;
	add.s64 	%rd8, %rd31, 1;
	add.s32 	%r19, %r19, 1;
	setp.lt.u64 	%p4, %rd31, 16383;
	mov.u64 	%rd31, %rd8;
	@%p4 bra 	$L__BB1_6;
$L__BB1_7:
	setp.ne.s32 	%p5, %r4, 511;
	bar.sync 	0;
	@%p5 bra 	$L__BB1_9;
	// begin inline asm
	mov.u64 	%rd24, %clock64;
	// end inline asm
	sub.s64 	%rd25, %rd24, %rd29;
	add.s32 	%r17, %r10, %r2;
	cvta.to.global.u64 	%rd26, %rd11;
	mul.wide.u32 	%rd27, %r17, 8;
	add.s64 	%rd28, %rd26, %rd27;
	st.global.u64 	[%rd28], %rd25;
$L__BB1_9:
	ret;

}


// ===== COMPILED SASS (sm_100) =====

	.target	sm_100

	.elftype	@"ET_EXEC"


//--------------------- .note.nv.tkinfo           --------------------------
	.section	.note.nv.tkinfo,"",@"SHT_NOTE"
	.sectionflags	@"SHF_NOTE_NV_TKINFO"
	.tkinfo
        /*0018*/ 	.word	0x00000002
        /*0030*/ 	.string	""
        /*0030*/ 	.string	"ptxas"
        /*0030*/ 	.string	"Cuda compilation tools, release 13.0, V13.0.88"
        /*0030*/ 	.string	"Build cuda_13.0.r13.0/compiler.36424714_0"
        /*0030*/ 	.string	"-arch sm_100 -m 64 "



//--------------------- .note.nv.cuinfo           --------------------------
	.section	.note.nv.cuinfo,"",@"SHT_NOTE"
	.sectionflags	@"SHF_NOTE_NV_CUINFO"
        /*0018*/ 	.short	0x0002
        /*001a*/ 	.short	0x0064
        /*001c*/ 	.short	0x0082
	.zero		2


//--------------------- .nv.info                  --------------------------
	.section	.nv.info,"",@"SHT_CUDA_INFO"
	.align	4


	//----- nvinfo : EIATTR_REGCOUNT
	.align		4
        /*0000*/ 	.byte	0x04, 0x2f
        /*0002*/ 	.short	(.L_1 - .L_0)
	.align		4
.L_0:
        /*0004*/ 	.word	index@(_Z16global_to_globalPhS_jPmS_)
        /*0008*/ 	.word	0x00000018


	//----- nvinfo : EIATTR_FRAME_SIZE
	.align		4
.L_1:
        /*000c*/ 	.byte	0x04, 0x11
        /*000e*/ 	.short	(.L_3 - .L_2)
	.align		4
.L_2:
        /*0010*/ 	.word	index@(_Z16global_to_globalPhS_jPmS_)
        /*0014*/ 	.word	0x00000000


	//----- nvinfo : EIATTR_REGCOUNT
	.align		4
.L_3:
        /*0018*/ 	.byte	0x04, 0x2f
        /*001a*/ 	.short	(.L_5 - .L_4)
	.align		4
.L_4:
        /*001c*/ 	.word	index@(_Z16shared_to_globalPhS_jPmS_)
        /*0020*/ 	.word	0x0000000d


	//----- nvinfo : EIATTR_FRAME_SIZE
	.align		4
.L_5:
        /*0024*/ 	.byte	0x04, 0x11
        /*0026*/ 	.short	(.L_7 - .L_6)
	.align		4
.L_6:
        /*0028*/ 	.word	index@(_Z16shared_to_globalPhS_jPmS_)
        /*002c*/ 	.word	0x00000000


	//----- nvinfo : EIATTR_MIN_STACK_SIZE
	.align		4
.L_7:
        /*0030*/ 	.byte	0x04, 0x12
        /*0032*/ 	.short	(.L_9 - .L_8)
	.align		4
.L_8:
        /*0034*/ 	.word	index@(_Z16shared_to_globalPhS_jPmS_)
        /*0038*/ 	.word	0x00000000


	//----- nvinfo : EIATTR_MIN_STACK_SIZE
	.align		4
.L_9:
        /*003c*/ 	.byte	0x04, 0x12
        /*003e*/ 	.short	(.L_11 - .L_10)
	.align		4
.L_10:
        /*0040*/ 	.word	index@(_Z16global_to_globalPhS_jPmS_)
        /*0044*/ 	.word	0x00000000
.L_11:


//--------------------- .nv.compat                --------------------------
	.section	.nv.compat,"",@"SHT_CUDA_COMPAT_INFO"
	.align	4
        /*0000*/ 	.byte	0x02, 0x09, 0x00, 0x00, 0x02, 0x02, 0x01, 0x00, 0x02, 0x05, 0x05, 0x00, 0x03, 0x07, 0x01, 0x01
        /*0010*/ 	.byte	0x02, 0x03, 0x00, 0x00, 0x02, 0x06, 0x01, 0x00, 0x04, 0x0b, 0x08, 0x00, 0x09, 0x00, 0x00, 0x00
        /*0020*/ 	.byte	0x00, 0x00, 0x00, 0x00


//--------------------- .nv.info._Z16shared_to_globalPhS_jPmS_ --------------------------
	.section	.nv.info._Z16shared_to_globalPhS_jPmS_,"",@"SHT_CUDA_INFO"
	.sectionflags	@""
	.align	4


	//----- nvinfo : EIATTR_CUDA_API_VERSION
	.align		4
        /*0000*/ 	.byte	0x04, 0x37
        /*0002*/ 	.short	(.L_13 - .L_12)
.L_12:
        /*0004*/ 	.word	0x00000082


	//----- nvinfo : EIATTR_KPARAM_INFO
	.align		4
.L_13:
        /*0008*/ 	.byte	0x04, 0x17
        /*000a*/ 	.short	(.L_15 - .L_14)
.L_14:
        /*000c*/ 	.word	0x00000000
        /*0010*/ 	.short	0x0004
        /*0012*/ 	.short	0x0020
        /*0014*/ 	.byte	0x00, 0xf5, 0x21, 0x00


	//----- nvinfo : EIATTR_KPARAM_INFO
	.align		4
.L_15:
        /*0018*/ 	.byte	0x04, 0x17
        /*001a*/ 	.short	(.L_17 - .L_16)
.L_16:
        /*001c*/ 	.word	0x00000000
        /*0020*/ 	.short	0x0003
        /*0022*/ 	.short	0x0018
        /*0024*/ 	.byte	0x00, 0xf5, 0x21, 0x00


	//----- nvinfo : EIATTR_KPARAM_INFO
	.align		4
.L_17:
        /*0028*/ 	.byte	0x04, 0x17
        /*002a*/ 	.short	(.L_19 - .L_18)
.L_18:
        /*002c*/ 	.word	0x00000000
        /*0030*/ 	.short	0x0002
        /*0032*/ 	.short	0x0010
        /*0034*/ 	.byte	0x00, 0xf0, 0x11, 0x00


	//----- nvinfo : EIATTR_KPARAM_INFO
	.align		4
.L_19:
        /*0038*/ 	.byte	0x04, 0x17
        /*003a*/ 	.short	(.L_21 - .L_20)
.L_20:
        /*003c*/ 	.word	0x00000000
        /*0040*/ 	.short	0x0001
        /*0042*/ 	.short	0x0008
        /*0044*/ 	.byte	0x00, 0xf5, 0x21, 0x00


	//----- nvinfo : EIATTR_KPARAM_INFO
	.align		4
.L_21:
        /*0048*/ 	.byte	0x04, 0x17
        /*004a*/ 	.short	(.L_23 - .L_22)
.L_22:
        /*004c*/ 	.word	0x00000000
        /*0050*/ 	.short	0x0000
        /*0052*/ 	.short	0x0000
        /*0054*/ 	.byte	0x00, 0xf5, 0x21, 0x00


	//----- nvinfo : EIATTR_SPARSE_MMA_MASK
	.align		4
.L_23:
        /*0058*/ 	.byte	0x03, 0x50
        /*005a*/ 	.short	0x0000


	//----- nvinfo : EIATTR_MAXREG_COUNT
	.align		4
        /*005c*/ 	.byte	0x03, 0x1b
        /*005e*/ 	.short	0x00ff


	//----- nvinfo : EIATTR_NUM_BARRIERS
	.align		4
        /*0060*/ 	.byte	0x02, 0x4c
        /*0062*/ 	.byte	0x01
	.zero		1


	//----- nvinfo : EIATTR_MERCURY_ISA_VERSION
	.align		4
        /*0064*/ 	.byte	0x03, 0x5f
        /*0066*/ 	.short	0x0101


	//----- nvinfo : EIATTR_VRC_CTA_INIT_COUNT
	.align		4
        /*0068*/ 	.byte	0x02, 0x4a
	.zero		1
	.zero		1


	//----- nvinfo : EIATTR_EXIT_INSTR_OFFSETS
	.align		4
        /*006c*/ 	.byte	0x04, 0x1c
        /*006e*/ 	.short	(.L_25 - .L_24)


	//   ....[0]....
.L_24:
        /*0070*/ 	.word	0x00000580


	//   ....[1]....
        /*0074*/ 	.word	0x00000600


	//----- nvinfo : EIATTR_CRS_STACK_SIZE
	.align		4
.L_25:
        /*0078*/ 	.byte	0x04, 0x1e
        /*007a*/ 	.short	(.L_27 - .L_26)
.L_26:
        /*007c*/ 	.word	0x00000000


	//----- nvinfo : EIATTR_CBANK_PARAM_SIZE
	.align		4
.L_27:
        /*0080*/ 	.byte	0x03, 0x19
        /*0082*/ 	.short	0x0028


	//----- nvinfo : EIATTR_PARAM_CBANK
	.align		4
        /*0084*/ 	.byte	0x04, 0x0a
        /*0086*/ 	.short	(.L_29 - .L_28)
	.align		4
.L_28:
        /*0088*/ 	.word	index@(.nv.constant0._Z16shared_to_globalPhS_jPmS_)
        /*008c*/ 	.short	0x0380
        /*008e*/ 	.short	0x0028


	//----- nvinfo : EIATTR_SW_WAR
	.align		4
.L_29:
        /*0090*/ 	.byte	0x04, 0x36
        /*0092*/ 	.short	(.L_31 - .L_30)
.L_30:
        /*0094*/ 	.word	0x00000008
.L_31:


//--------------------- .nv.info._Z16global_to_globalPhS_jPmS_ --------------------------
	.section	.nv.info._Z16global_to_globalPhS_jPmS_,"",@"SHT_CUDA_INFO"
	.sectionflags	@""
	.align	4


	//----- nvinfo : EIATTR_CUDA_API_VERSION
	.align		4
        /*0000*/ 	.byte	0x04, 0x37
        /*0002*/ 	.short	(.L_33 - .L_32)
.L_32:
        /*0004*/ 	.word	0x00000082


	//----- nvinfo : EIATTR_KPARAM_INFO
	.align		4
.L_33:
        /*0008*/ 	.byte	0x04, 0x17
        /*000a*/ 	.short	(.L_35 - .L_34)
.L_34:
        /*000c*/ 	.word	0x00000000
        /*0010*/ 	.short	0x0004
        /*0012*/ 	.short	0x0020
        /*0014*/ 	.byte	0x00, 0xf5, 0x21, 0x00


	//----- nvinfo : EIATTR_KPARAM_INFO
	.align		4
.L_35:
        /*0018*/ 	.byte	0x04, 0x17
        /*001a*/ 	.short	(.L_37 - .L_36)
.L_36:
        /*001c*/ 	.word	0x00000000
        /*0020*/ 	.short	0x0003
        /*0022*/ 	.short	0x0018
        /*0024*/ 	.byte	0x00, 0xf5, 0x21, 0x00


	//----- nvinfo : EIATTR_KPARAM_INFO
	.align		4
.L_37:
        /*0028*/ 	.byte	0x04, 0x17
        /*002a*/ 	.short	(.L_39 - .L_38)
.L_38:
        /*002c*/ 	.word	0x00000000
        /*0030*/ 	.short	0x0002
        /*0032*/ 	.short	0x0010
        /*0034*/ 	.byte	0x00, 0xf0, 0x11, 0x00


	//----- nvinfo : EIATTR_KPARAM_INFO
	.align		4
.L_39:
        /*0038*/ 	.byte	0x04, 0x17
        /*003a*/ 	.short	(.L_41 - .L_40)
.L_40:
        /*003c*/ 	.word	0x00000000
        /*0040*/ 	.short	0x0001
        /*0042*/ 	.short	0x0008
        /*0044*/ 	.byte	0x00, 0xf5, 0x21, 0x00


	//----- nvinfo : EIATTR_KPARAM_INFO
	.align		4
.L_41:
        /*0048*/ 	.byte	0x04, 0x17
        /*004a*/ 	.short	(.L_43 - .L_42)
.L_42:
        /*004c*/ 	.word	0x00000000
        /*0050*/ 	.short	0x0000
        /*0052*/ 	.short	0x0000
        /*0054*/ 	.byte	0x00, 0xf5, 0x21, 0x00


	//----- nvinfo : EIATTR_SPARSE_MMA_MASK
	.align		4
.L_43:
        /*0058*/ 	.byte	0x03, 0x50
        /*005a*/ 	.short	0x0000


	//----- nvinfo : EIATTR_MAXREG_COUNT
	.align		4
        /*005c*/ 	.byte	0x03, 0x1b
        /*005e*/ 	.short	0x00ff


	//----- nvinfo : EIATTR_MERCURY_ISA_VERSION
	.align		4
        /*0060*/ 	.byte	0x03, 0x5f
        /*0062*/ 	.short	0x0101


	//----- nvinfo : EIATTR_VRC_CTA_INIT_COUNT
	.align		4
        /*0064*/ 	.byte	0x02, 0x4a
	.zero		1
	.zero		1


	//----- nvinfo : EIATTR_EXIT_INSTR_OFFSETS
	.align		4
        /*0068*/ 	.byte	0x04, 0x1c
        /*006a*/ 	.short	(.L_45 - .L_44)


	//   ....[0]....
.L_44:
        /*006c*/ 	.word	0x000005f0


	//   ....[1]....
        /*0070*/ 	.word	0x00000660


	//----- nvinfo : EIATTR_CBANK_PARAM_SIZE
	.align		4
.L_45:
        /*0074*/ 	.byte	0x03, 0x19
        /*0076*/ 	.short	0x0028


	//----- nvinfo : EIATTR_PARAM_CBANK
	.align		4
        /*0078*/ 	.byte	0x04, 0x0a
        /*007a*/ 	.short	(.L_47 - .L_46)
	.align		4
.L_46:
        /*007c*/ 	.word	index@(.nv.constant0._Z16global_to_globalPhS_jPmS_)
        /*0080*/ 	.short	0x0380
        /*0082*/ 	.short	0x0028


	//----- nvinfo : EIATTR_SW_WAR
	.align		4
.L_47:
        /*0084*/ 	.byte	0x04, 0x36
        /*0086*/ 	.short	(.L_49 - .L_48)
.L_48:
        /*0088*/ 	.word	0x00000008
.L_49:


//--------------------- .nv.callgraph             --------------------------
	.section	.nv.callgraph,"",@"SHT_CUDA_CALLGRAPH"
	.align	4
	.sectionentsize	8
	.align		4
        /*0000*/ 	.word	0x00000000
	.align		4
        /*0004*/ 	.word	0xffffffff
	.align		4
        /*0008*/ 	.word	0x00000000
	.align		4
        /*000c*/ 	.word	0xfffffffe
	.align		4
        /*0010*/ 	.word	0x00000000
	.align		4
        /*0014*/ 	.word	0xfffffffd
	.align		4
        /*0018*/ 	.word	0x00000000
	.align		4
        /*001c*/ 	.word	0xfffffffc


//--------------------- .text._Z16shared_to_globalPhS_jPmS_ --------------------------
	.section	.text._Z16shared_to_globalPhS_jPmS_,"ax",@progbits
	.align	128
        .global         _Z16shared_to_globalPhS_jPmS_
        .type           _Z16shared_to_globalPhS_jPmS_,@function
        .size           _Z16shared_to_globalPhS_jPmS_,(.L_x_6 - _Z16shared_to_globalPhS_jPmS_)
        .other          _Z16shared_to_globalPhS_jPmS_,@"STO_CUDA_ENTRY STV_DEFAULT"
_Z16shared_to_globalPhS_jPmS_:
.text._Z16shared_to_globalPhS_jPmS_:
[----:B------:R-:W-:Y:S01]  /*0000*/  LDC R1, c[0x0][0x37c] ;  /* 0x0000df00ff017b82 */ /* 0x000fe20000000800 */
[----:B------:R-:W0:Y:S07]  /*0010*/  S2R R4, SR_TID.X ;  /* 0x0000000000047919 */ /* 0x000e2e0000002100 */
[----:B------:R-:W1:Y:S01]  /*0020*/  S2UR UR5, SR_CgaCtaId ;  /* 0x00000000000579c3 */ /* 0x000e620000008800 */
[----:B------:R-:W-:Y:S01]  /*0030*/  UMOV UR4, 0x400 ;  /* 0x0000040000047882 */ /* 0x000fe20000000000 */
[----:B------:R-:W2:Y:S01]  /*0040*/  LDCU UR9, c[0x0][0x390] ;  /* 0x00007200ff0977ac */ /* 0x000ea20008000800 */
[----:B------:R-:W3:Y:S01]  /*0050*/  S2R R9, SR_CTAID.X ;  /* 0x0000000000097919 */ /* 0x000ee20000002500 */
[----:B------:R-:W-:Y:S01]  /*0060*/  CS2R R2, SRZ ;  /* 0x0000000000027805 */ /* 0x000fe2000001ff00 */
[----:B--2---:R-:W-:-:S02]  /*0070*/  USHF.L.U32 UR8, UR9, 0x9, URZ ;  /* 0x0000000909087899 */ /* 0x004fc400080006ff */
[----:B-1----:R-:W-:-:S06]  /*0080*/  ULEA UR4, UR5, UR4, 0x18 ;  /* 0x0000000405047291 */ /* 0x002fcc000f8ec0ff */
[----:B------:R-:W-:Y:S01]  /*0090*/  IMAD.U32 R0, RZ, RZ, UR4 ;  /* 0x00000004ff007e24 */ /* 0x000fe2000f8e00ff */
[C---:B0-----:R-:W-:Y:S02]  /*00a0*/  LEA R6, R4.reuse, UR4, 0x5 ;  /* 0x0000000404067c11 */ /* 0x041fe4000f8e28ff */
[C---:B------:R-:W-:Y:S01]  /*00b0*/  ISETP.NE.AND P0, PT, R4.reuse, 0x1ff, PT ;  /* 0x000001ff0400780c */ /* 0x040fe20003f05270 */
[----:B---3--:R-:W-:Y:S02]  /*00c0*/  IMAD.SHL.U32 R7, R9, 0x200, RZ ;  /* 0x0000020009077824 */ /* 0x008fe400078e00ff */
[----:B------:R0:W-:Y:S04]  /*00d0*/  STS.U8 [R6], RZ ;  /* 0x000000ff06007388 */ /* 0x0001e80000000000 */
[----:B------:R0:W-:Y:S04]  /*00e0*/  STS.U8 [R6+0x1], RZ ;  /* 0x000001ff06007388 */ /* 0x0001e80000000000 */
        /* <DEDUP_REMOVED lines=29> */
[----:B------:R0:W-:Y:S01]  /*02c0*/  STS.U8 [R6+0x1f], RZ ;  /* 0x00001fff06007388 */ /* 0x0001e20000000000 */
[----:B------:R-:W-:Y:S01]  /*02d0*/  @!P0 CS2R R2, SR_CLOCKLO ;  /* 0x0000000000028805 */ /* 0x000fe20000015000 */
[----:B------:R-:W1:Y:S01]  /*02e0*/  LDCU.64 UR4, c[0x0][0x380] ;  /* 0x00007000ff0477ac */ /* 0x000e620008000a00 */
[----:B------:R-:W-:Y:S01]  /*02f0*/  IMAD R4, R4, 0x40, R7 ;  /* 0x0000004004047824 */ /* 0x000fe200078e0207 */
[----:B------:R-:W2:Y:S03]  /*0300*/  LDCU.64 UR10, c[0x0][0x358] ;  /* 0x00006b00ff0a77ac */ /* 0x000ea60008000a00 */
[----:B------:R-:W-:-:S05]  /*0310*/  VIADD R4, R4, UR8 ;  /* 0x0000000804047c36 */ /* 0x000fca0008000000 */
[----:B-1----:R-:W-:Y:S01]  /*0320*/  IADD3 R8, P1, PT, R4, UR4, RZ ;  /* 0x0000000404087c10 */ /* 0x002fe2000ff3e0ff */
[----:B------:R-:W-:-:S04]  /*0330*/  UMOV UR4, URZ ;  /* 0x000000ff00047c82 */ /* 0x000fc80008000000 */
[----:B------:R-:W-:Y:S01]  /*0340*/  IMAD.X R10, RZ, RZ, UR5, P1 ;  /* 0x00000005ff0a7e24 */ /* 0x000fe200088e06ff */
[----:B0-2---:R-:W-:-:S07]  /*0350*/  UMOV UR5, URZ ;  /* 0x000000ff00057c82 */ /* 0x005fce0008000000 */
.L_x_0:
[----:B------:R-:W-:-:S04]  /*0360*/  IADD3 R4, P1, PT, R8, UR4, RZ ;  /* 0x0000000408047c10 */ /* 0x000fc8000ff3e0ff */
[----:B------:R-:W-:-:S06]  /*0370*/  IADD3.X R5, PT, PT, R10, UR5, RZ, P1, !PT ;  /* 0x000000050a057c10 */ /* 0x000fcc0008ffe4ff */
[----:B------:R-:W2:Y:S01]  /*0380*/  LDG.E.U8 R5, desc[UR10][R4.64] ;  /* 0x0000000a04057981 */ /* 0x000ea2000c1e1100 */
[----:B------:R-:W-:Y:S02]  /*0390*/  UISETP.GE.U32.AND UP0, UPT, UR4, 0x1f, UPT ;  /* 0x0000001f0400788c */ /* 0x000fe4000bf06070 */
[----:B------:R-:W-:Y:S02]  /*03a0*/  UIADD3 UR6, UP1, UPT, UR4, 0x1, URZ ;  /* 0x0000000104067890 */ /* 0x000fe4000ff3e0ff */
[----:B------:R-:W-:Y:S02]  /*03b0*/  UISETP.GE.U32.AND.EX UP0, UPT, UR5, URZ, UPT, UP0 ;  /* 0x000000ff0500728c */ /* 0x000fe4000bf06100 */
[----:B------:R-:W-:-:S03]  /*03c0*/  UIADD3.X UR7, UPT, UPT, URZ, UR5, URZ, UP1, !UPT ;  /* 0x00000005ff077290 */ /* 0x000fc60008ffe4ff */
[----:B------:R-:W-:-:S04]  /*03d0*/  UMOV UR4, UR6 ;  /* 0x0000000600047c82 */ /* 0x000fc80008000000 */
[----:B------:R-:W-:Y:S01]  /*03e0*/  UMOV UR5, UR7 ;  /* 0x0000000700057c82 */ /* 0x000fe20008000000 */
[----:B--2---:R0:W-:Y:S02]  /*03f0*/  STS.U8 [R6], R5 ;  /* 0x0000000506007388 */ /* 0x0041e40000000000 */
[----:B0-----:R-:W-:Y:S01]  /*0400*/  VIADD R6, R6, 0x1 ;  /* 0x0000000106067836 */ /* 0x001fe20000000000 */
[----:B------:R-:W-:Y:S06]  /*0410*/  BRA.U !UP0, `(.L_x_0) ;  /* 0xfffffffd08d07547 */ /* 0x000fec000b83ffff */
[----:B------:R-:W-:Y:S06]  /*0420*/  BAR.SYNC.DEFER_BLOCKING 0x0 ;  /* 0x0000000000007b1d */ /* 0x000fec0000010000 */
[----:B------:R-:W-:Y:S04]  /*0430*/  BSSY.RECONVERGENT B0, `(.L_x_1) ;  /* 0x0000013000007945 */ /* 0x000fe80003800200 */
[----:B------:R-:W-:Y:S05]  /*0440*/  @P0 BRA `(.L_x_2) ;  /* 0x0000000000440947 */ /* 0x000fea0003800000 */
[----:B------:R-:W0:Y:S01]  /*0450*/  LDC.64 R4, c[0x0][0x388] ;  /* 0x0000e200ff047b82 */ /* 0x000e220000000a00 */
[----:B------:R-:W-:Y:S01]  /*0460*/  UMOV UR4, URZ ;  /* 0x000000ff00047c82 */ /* 0x000fe20008000000 */
[----:B------:R-:W-:Y:S01]  /*0470*/  UMOV UR5, URZ ;  /* 0x000000ff00057c82 */ /* 0x000fe20008000000 */
[----:B0-----:R-:W-:-:S04]  /*0480*/  IADD3 R6, P1, P2, R4, UR8, R7 ;  /* 0x0000000804067c10 */ /* 0x001fc8000fa3e007 */
[----:B------:R-:W-:-:S09]  /*0490*/  IADD3.X R8, PT, PT, RZ, R5, RZ, P1, P2 ;  /* 0x00000005ff087210 */ /* 0x000fd20000fe44ff */
.L_x_3:
[----:B0-----:R0:W1:Y:S01]  /*04a0*/  LDS.U8 R7, [R0] ;  /* 0x0000000000077984 */ /* 0x0010620000000000 */
[----:B------:R-:W-:Y:S01]  /*04b0*/  IADD3 R4, P1, PT, R6, UR4, RZ ;  /* 0x0000000406047c10 */ /* 0x000fe2000ff3e0ff */
[----:B------:R-:W-:Y:S02]  /*04c0*/  UISETP.GE.U32.AND UP0, UPT, UR4, 0x3fff, UPT ;  /* 0x00003fff0400788c */ /* 0x000fe4000bf06070 */
[----:B------:R-:W-:Y:S01]  /*04d0*/  UIADD3 UR6, UP1, UPT, UR4, 0x1, URZ ;  /* 0x0000000104067890 */ /* 0x000fe2000ff3e0ff */
[----:B------:R-:W-:Y:S01]  /*04e0*/  IADD3.X R5, PT, PT, R8, UR5, RZ, P1, !PT ;  /* 0x0000000508057c10 */ /* 0x000fe20008ffe4ff */
[----:B------:R-:W-:Y:S02]  /*04f0*/  UISETP.GE.U32.AND.EX UP0, UPT, UR5, URZ, UPT, UP0 ;  /* 0x000000ff0500728c */ /* 0x000fe4000bf06100 */
[----:B------:R-:W-:Y:S01]  /*0500*/  UIADD3.X UR7, UPT, UPT, URZ, UR5, URZ, UP1, !UPT ;  /* 0x00000005ff077290 */ /* 0x000fe20008ffe4ff */
[----:B0-----:R-:W-:Y:S02]  /*0510*/  VIADD R0, R0, 0x1 ;  /* 0x0000000100007836 */ /* 0x001fe40000000000 */
[----:B------:R-:W-:-:S04]  /*0520*/  UMOV UR4, UR6 ;  /* 0x0000000600047c82 */ /* 0x000fc80008000000 */
[----:B------:R-:W-:Y:S01]  /*0530*/  UMOV UR5, UR7 ;  /* 0x0000000700057c82 */ /* 0x000fe20008000000 */
[----:B-1----:R0:W-:Y:S01]  /*0540*/  STG.E.U8 desc[UR10][R4.64], R7 ;  /* 0x0000000704007986 */ /* 0x0021e2000c10110a */
[----:B------:R-:W-:Y:S05]  /*0550*/  BRA.U !UP0, `(.L_x_3) ;  /* 0xfffffffd08d07547 */ /* 0x000fea000b83ffff */
.L_x_2:
[----:B------:R-:W-:Y:S05]  /*0560*/  BSYNC.RECONVERGENT B0 ;  /* 0x0000000000007941 */ /* 0x000fea0003800200 */
.L_x_1:
[----:B------:R-:W-:Y:S06]  /*0570*/  BAR.SYNC.DEFER_BLOCKING 0x0 ;  /* 0x0000000000007b1d */ /* 0x000fec0000010000 */
[----:B------:R-:W-:Y:S05]  /*0580*/  @P0 EXIT ;  /* 0x000000000000094d */ /* 0x000fea0003800000 */
[----:B0-----:R-:W-:Y:S01]  /*0590*/  CS2R R4, SR_CLOCKLO ;  /* 0x0000000000047805 */ /* 0x001fe20000015000 */
[----:B------:R-:W0:Y:S05]  /*05a0*/  LDC.64 R6, c[0x0][0x398] ;  /* 0x0000e600ff067b82 */ /* 0x000e2a0000000a00 */
[----:B------:R-:W-:Y:S01]  /*05b0*/  IADD3 R4, P0, PT, R4, -R2, RZ ;  /* 0x8000000204047210 */ /* 0x000fe20007f1e0ff */
[----:B------:R-:W-:-:S04]  /*05c0*/  VIADD R9, R9, UR9 ;  /* 0x0000000909097c36 */ /* 0x000fc80008000000 */
[----:B------:R-:W-:Y:S02]  /*05d0*/  IMAD.X R5, R5, 0x1, ~R3, P0 ;  /* 0x0000000105057824 */ /* 0x000fe400000e0e03 */
[----:B0-----:R-:W-:-:S05]  /*05e0*/  IMAD.WIDE.U32 R2, R9, 0x8, R6 ;  /* 0x0000000809027825 */ /* 0x001fca00078e0006 */
[----:B------:R-:W-:Y:S01]  /*05f0*/  STG.E.64 desc[UR10][R2.64], R4 ;  /* 0x0000000402007986 */ /* 0x000fe2000c101b0a */
[----:B------:R-:W-:Y:S05]  /*0600*/  EXIT ;  /* 0x000000000000794d */ /* 0x000fea0003800000 */
.L_x_4:
[----:B------:R-:W-:-:S00]  /*0610*/  BRA `(.L_x_4) ;  /* 0xfffffffc00fc7947 */ /* 0x000fc0000383ffff */
[----:B------:R-:W-:-:S00]  /*0620*/  NOP ;  /* 0x0000000000007918 */ /* 0x000fc00000000000 */
        /* <DEDUP_REMOVED lines=13> */
.L_x_6:


//--------------------- .text._Z16global_to_globalPhS_jPmS_ --------------------------
	.section	.text._Z16global_to_globalPhS_jPmS_,"ax",@progbits
	.align	128
        .global         _Z16global_to_globalPhS_jPmS_
        .type           _Z16global_to_globalPhS_jPmS_,@function
        .size           _Z16global_to_globalPhS_jPmS_,(.L_x_7 - _Z16global_to_globalPhS_jPmS_)
        .other          _Z16global_to_globalPhS_jPmS_,@"STO_CUDA_ENTRY STV_DEFAULT"
_Z16global_to_globalPhS_jPmS_:
.text._Z16global_to_globalPhS_jPmS_:
[----:B------:R-:W-:Y:S01]  /*0000*/  LDC R1, c[0x0][0x37c] ;  /* 0x0000df00ff017b82 */ /* 0x000fe20000000800 */
[----:B------:R-:W0:Y:S07]  /*0010*/  S2R R13, SR_TID.X ;  /* 0x00000000000d7919 */ /* 0x000e2e0000002100 */
[----:B------:R-:W1:Y:S01]  /*0020*/  S2UR UR6, SR_CTAID.X ;  /* 0x00000000000679c3 */ /* 0x000e620000002500 */
[----:B------:R-:W-:Y:S01]  /*0030*/  CS2R R2, SRZ ;  /* 0x0000000000027805 */ /* 0x000fe2000001ff00 */
[----:B------:R-:W2:Y:S01]  /*0040*/  LDCU.64 UR4, c[0x0][0x358] ;  /* 0x00006b00ff0477ac */ /* 0x000ea20008000a00 */
[----:B0-----:R-:W-:-:S13]  /*0050*/  ISETP.NE.AND P0, PT, R13, RZ, PT ;  /* 0x000000ff0d00720c */ /* 0x001fda0003f05270 */
[----:B------:R-:W-:Y:S01]  /*0060*/  @!P0 CS2R R2, SR_CLOCKLO ;  /* 0x0000000000028805 */ /* 0x000fe20000015000 */
[----:B------:R-:W1:Y:S01]  /*0070*/  LDC R0, c[0x0][0x390] ;  /* 0x0000e400ff007b82 */ /* 0x000e620000000800 */
[----:B------:R-:W0:Y:S01]  /*0080*/  LDCU.128 UR8, c[0x0][0x380] ;  /* 0x00007000ff0877ac */ /* 0x000e220008000c00 */
[----:B-1----:R-:W-:-:S04]  /*0090*/  VIADD R0, R0, UR6 ;  /* 0x0000000600007c36 */ /* 0x002fc80008000000 */
[----:B------:R-:W-:-:S04]  /*00a0*/  IMAD R6, R0, 0x8, R13 ;  /* 0x0000000800067824 */ /* 0x000fc800078e020d */
[----:B------:R-:W-:-:S05]  /*00b0*/  IMAD.SHL.U32 R6, R6, 0x40, RZ ;  /* 0x0000004006067824 */ /* 0x000fca00078e00ff */
[----:B0-----:R-:W-:-:S05]  /*00c0*/  IADD3 R4, P1, PT, R6, UR8, RZ ;  /* 0x0000000806047c10 */ /* 0x001fca000ff3e0ff */
[----:B------:R-:W-:-:S05]  /*00d0*/  IMAD.X R5, RZ, RZ, UR9, P1 ;  /* 0x00000009ff057e24 */ /* 0x000fca00088e06ff */
[----:B--2---:R-:W2:Y:S04]  /*00e0*/  LDG.E.U8 R8, desc[UR4][R4.64+0x8] ;  /* 0x0000080404087981 */ /* 0x004ea8000c1e1100 */
[----:B------:R-:W3:Y:S04]  /*00f0*/  LDG.E.U8 R7, desc[UR4][R4.64+0x7] ;  /* 0x0000070404077981 */ /* 0x000ee8000c1e1100 */
[----:B------:R-:W4:Y:S04]  /*0100*/  LDG.E.U8 R9, desc[UR4][R4.64+0x9] ;  /* 0x0000090404097981 */ /* 0x000f28000c1e1100 */
[----:B------:R-:W5:Y:S01]  /*0110*/  LDG.E.U8 R11, desc[UR4][R4.64+0xd] ;  /* 0x00000d04040b7981 */ /* 0x000f62000c1e1100 */
[----:B--2---:R-:W-:Y:S01]  /*0120*/  IMAD.SHL.U32 R8, R8, 0x100, RZ ;  /* 0x0000010008087824 */ /* 0x004fe200078e00ff */
[----:B---3--:R-:W-:-:S04]  /*0130*/  SHF.L.U32 R7, R7, 0x10, RZ ;  /* 0x0000001007077819 */ /* 0x008fc800000006ff */
[----:B----4-:R-:W-:-:S04]  /*0140*/  LOP3.LUT R8, R9, R8, R7, 0xfe, !PT ;  /* 0x0000000809087212 */ /* 0x010fc800078efe07 */
[----:B------:R-:W-:-:S04]  /*0150*/  LOP3.LUT R8, R8, 0x7ffff, RZ, 0xc0, !PT ;  /* 0x0007ffff08087812 */ /* 0x000fc800078ec0ff */
[----:B------:R-:W-:-:S05]  /*0160*/  IADD3 R8, P1, PT, R8, UR8, RZ ;  /* 0x0000000808087c10 */ /* 0x000fca000ff3e0ff */
[----:B------:R-:W-:-:S05]  /*0170*/  IMAD.X R9, RZ, RZ, UR9, P1 ;  /* 0x00000009ff097e24 */ /* 0x000fca00088e06ff */
[----:B-----5:R-:W-:Y:S04]  /*0180*/  STG.E.U8 desc[UR4][R8.64+0x1], R11 ;  /* 0x0000010b08007986 */ /* 0x020fe8000c101104 */
[----:B------:R-:W-:Y:S04]  /*0190*/  STG.E.U8 desc[UR4][R8.64+0x3], R11 ;  /* 0x0000030b08007986 */ /* 0x000fe8000c101104 */
[----:B------:R-:W-:Y:S04]  /*01a0*/  STG.E.U8 desc[UR4][R8.64+0x5], R11 ;  /* 0x0000050b08007986 */ /* 0x000fe8000c101104 */
[----:B------:R0:W-:Y:S04]  /*01b0*/  STG.E.U8 desc[UR4][R8.64+0x7], R11 ;  /* 0x0000070b08007986 */ /* 0x0001e8000c101104 */
[----:B------:R-:W2:Y:S01]  /*01c0*/  LDG.E.U8 R15, desc[UR4][R4.64] ;  /* 0x00000004040f7981 */ /* 0x000ea2000c1e1100 */
[----:B------:R-:W-:-:S05]  /*01d0*/  IMAD R6, R13, -0x20, R6 ;  /* 0xffffffe00d067824 */ /* 0x000fca00078e0206 */
[----:B------:R-:W-:-:S04]  /*01e0*/  IADD3 R6, P1, PT, R6, UR10, RZ ;  /* 0x0000000a06067c10 */ /* 0x000fc8000ff3e0ff */
[----:B------:R-:W-:-:S05]  /*01f0*/  IADD3.X R7, PT, PT, RZ, UR11, RZ, P1, !PT ;  /* 0x0000000bff077c10 */ /* 0x000fca0008ffe4ff */
[----:B--2---:R1:W-:Y:S04]  /*0200*/  STG.E.U8 desc[UR4][R6.64], R15 ;  /* 0x0000000f06007986 */ /* 0x0043e8000c101104 */
[----:B------:R-:W2:Y:S04]  /*0210*/  LDG.E.U8 R13, desc[UR4][R4.64+0x1] ;  /* 0x00000104040d7981 */ /* 0x000ea8000c1e1100 */
[----:B--2---:R2:W-:Y:S04]  /*0220*/  STG.E.U8 desc[UR4][R6.64+0x1], R13 ;  /* 0x0000010d06007986 */ /* 0x0045e8000c101104 */
[----:B------:R-:W3:Y:S04]  /*0230*/  LDG.E.U8 R17, desc[UR4][R4.64+0x2] ;  /* 0x0000020404117981 */ /* 0x000ee8000c1e1100 */
[----:B---3--:R3:W-:Y:S04]  /*0240*/  STG.E.U8 desc[UR4][R6.64+0x2], R17 ;  /* 0x0000021106007986 */ /* 0x0087e8000c101104 */
[----:B------:R-:W4:Y:S04]  /*0250*/  LDG.E.U8 R19, desc[UR4][R4.64+0x3] ;  /* 0x0000030404137981 */ /* 0x000f28000c1e1100 */
[----:B----4-:R4:W-:Y:S04]  /*0260*/  STG.E.U8 desc[UR4][R6.64+0x3], R19 ;  /* 0x0000031306007986 */ /* 0x0109e8000c101104 */
[----:B0-----:R-:W5:Y:S04]  /*0270*/  LDG.E.U8 R9, desc[UR4][R4.64+0x4] ;  /* 0x0000040404097981 */ /* 0x001f68000c1e1100 */
[----:B-----5:R0:W-:Y:S04]  /*0280*/  STG.E.U8 desc[UR4][R6.64+0x4], R9 ;  /* 0x0000040906007986 */ /* 0x0201e8000c101104 */
[----:B------:R-:W5:Y:S04]  /*0290*/  LDG.E.U8 R11, desc[UR4][R4.64+0x5] ;  /* 0x00000504040b7981 */ /* 0x000f68000c1e1100 */
[----:B-----5:R5:W-:Y:S04]  /*02a0*/  STG.E.U8 desc[UR4][R6.64+0x5], R11 ;  /* 0x0000050b06007986 */ /* 0x020be8000c101104 */
[----:B-1----:R-:W2:Y:S04]  /*02b0*/  LDG.E.U8 R15, desc[UR4][R4.64+0x6] ;  /* 0x00000604040f7981 */ /* 0x002ea8000c1e1100 */
[----:B--2---:R1:W-:Y:S04]  /*02c0*/  STG.E.U8 desc[UR4][R6.64+0x6], R15 ;  /* 0x0000060f06007986 */ /* 0x0043e8000c101104 */
[----:B------:R-:W2:Y:S04]  /*02d0*/  LDG.E.U8 R13, desc[UR4][R4.64+0x7] ;  /* 0x00000704040d7981 */ /* 0x000ea8000c1e1100 */
[----:B--2---:R2:W-:Y:S04]  /*02e0*/  STG.E.U8 desc[UR4][R6.64+0x7], R13 ;  /* 0x0000070d06007986 */ /* 0x0045e8000c101104 */
[----:B---3--:R-:W3:Y:S04]  /*02f0*/  LDG.E.U8 R17, desc[UR4][R4.64+0x8] ;  /* 0x0000080404117981 */ /* 0x008ee8000c1e1100 */
[----:B---3--:R3:W-:Y:S04]  /*0300*/  STG.E.U8 desc[UR4][R6.64+0x8], R17 ;  /* 0x0000081106007986 */ /* 0x0087e8000c101104 */
[----:B----4-:R-:W4:Y:S04]  /*0310*/  LDG.E.U8 R19, desc[UR4][R4.64+0x9] ;  /* 0x0000090404137981 */ /* 0x010f28000c1e1100 */
        /* <DEDUP_REMOVED lines=26> */
[----:B-----5:R-:W-:Y:S04]  /*04c0*/  STG.E.U8 desc[UR4][R6.64+0x16], R9 ;  /* 0x0000160906007986 */ /* 0x020fe8000c101104 */
[----:B------:R-:W5:Y:S04]  /*04d0*/  LDG.E.U8 R11, desc[UR4][R4.64+0x17] ;  /* 0x00001704040b7981 */ /* 0x000f68000c1e1100 */
[----:B-----5:R0:W-:Y:S04]  /*04e0*/  STG.E.U8 desc[UR4][R6.64+0x17], R11 ;  /* 0x0000170b06007986 */ /* 0x0201e8000c101104 */
[----:B-1----:R-:W5:Y:S04]  /*04f0*/  LDG.E.U8 R15, desc[UR4][R4.64+0x18] ;  /* 0x00001804040f7981 */ /* 0x002f68000c1e1100 */
[----:B-----5:R1:W-:Y:S04]  /*0500*/  STG.E.U8 desc[UR4][R6.64+0x18], R15 ;  /* 0x0000180f06007986 */ /* 0x0203e8000c101104 */
[----:B--2---:R-:W2:Y:S04]  /*0510*/  LDG.E.U8 R13, desc[UR4][R4.64+0x19] ;  /* 0x00001904040d7981 */ /* 0x004ea8000c1e1100 */
[----:B--2---:R2:W-:Y:S04]  /*0520*/  STG.E.U8 desc[UR4][R6.64+0x19], R13 ;  /* 0x0000190d06007986 */ /* 0x0045e8000c101104 */
[----:B---3--:R-:W3:Y:S04]  /*0530*/  LDG.E.U8 R17, desc[UR4][R4.64+0x1a] ;  /* 0x00001a0404117981 */ /* 0x008ee8000c1e1100 */
[----:B---3--:R2:W-:Y:S04]  /*0540*/  STG.E.U8 desc[UR4][R6.64+0x1a], R17 ;  /* 0x00001a1106007986 */ /* 0x0085e8000c101104 */
[----:B----4-:R-:W3:Y:S04]  /*0550*/  LDG.E.U8 R19, desc[UR4][R4.64+0x1b] ;  /* 0x00001b0404137981 */ /* 0x010ee8000c1e1100 */
[----:B---3--:R2:W-:Y:S04]  /*0560*/  STG.E.U8 desc[UR4][R6.64+0x1b], R19 ;  /* 0x00001b1306007986 */ /* 0x0085e8000c101104 */
[----:B------:R-:W3:Y:S04]  /*0570*/  LDG.E.U8 R21, desc[UR4][R4.64+0x1c] ;  /* 0x00001c0404157981 */ /* 0x000ee8000c1e1100 */
[----:B---3--:R2:W-:Y:S04]  /*0580*/  STG.E.U8 desc[UR4][R6.64+0x1c], R21 ;  /* 0x00001c1506007986 */ /* 0x0085e8000c101104 */
[----:B0-----:R-:W3:Y:S04]  /*0590*/  LDG.E.U8 R11, desc[UR4][R4.64+0x1d] ;  /* 0x00001d04040b7981 */ /* 0x001ee8000c1e1100 */
[----:B---3--:R2:W-:Y:S04]  /*05a0*/  STG.E.U8 desc[UR4][R6.64+0x1d], R11 ;  /* 0x00001d0b06007986 */ /* 0x0085e8000c101104 */
[----:B-1----:R-:W3:Y:S04]  /*05b0*/  LDG.E.U8 R15, desc[UR4][R4.64+0x1e] ;  /* 0x00001e04040f7981 */ /* 0x002ee8000c1e1100 */
[----:B---3--:R2:W-:Y:S04]  /*05c0*/  STG.E.U8 desc[UR4][R6.64+0x1e], R15 ;  /* 0x00001e0f06007986 */ /* 0x0085e8000c101104 */
[----:B------:R-:W3:Y:S04]  /*05d0*/  LDG.E.U8 R9, desc[UR4][R4.64+0x1f] ;  /* 0x00001f0404097981 */ /* 0x000ee8000c1e1100 */
[----:B---3--:R2:W-:Y:S01]  /*05e0*/  STG.E.U8 desc[UR4][R6.64+0x1f], R9 ;  /* 0x00001f0906007986 */ /* 0x0085e2000c101104 */
[----:B------:R-:W-:Y:S05]  /*05f0*/  @P0 EXIT ;  /* 0x000000000000094d */ /* 0x000fea0003800000 */
[----:B------:R-:W-:Y:S01]  /*0600*/  CS2R R4, SR_CLOCKLO ;  /* 0x0000000000047805 */ /* 0x000fe20000015000 */
[----:B--2---:R-:W0:Y:S05]  /*0610*/  LDC.64 R6, c[0x0][0x398] ;  /* 0x0000e600ff067b82 */ /* 0x004e2a0000000a00 */
[----:B------:R-:W-:-:S05]  /*0620*/  IADD3 R4, P0, PT, R4, -R2, RZ ;  /* 0x8000000204047210 */ /* 0x000fca0007f1e0ff */
[----:B------:R-:W-:Y:S02]  /*0630*/  IMAD.X R5, R5, 0x1, ~R3, P0 ;  /* 0x0000000105057824 */ /* 0x000fe400000e0e03 */
[----:B0-----:R-:W-:-:S05]  /*0640*/  IMAD.WIDE.U32 R2, R0, 0x8, R6 ;  /* 0x0000000800027825 */ /* 0x001fca00078e0006 */
[----:B------:R-:W-:Y:S01]  /*0650*/  STG.E.64 desc[UR4][R2.64], R4 ;  /* 0x0000000402007986 */ /* 0x000fe2000c101b04 */
[----:B------:R-:W-:Y:S05]  /*0660*/  EXIT ;  /* 0x000000000000794d */ /* 0x000fea0003800000 */
.L_x_5:
        /* <DEDUP_REMOVED lines=9> */
.L_x_7:


//--------------------- .nv.shared._Z16shared_to_globalPhS_jPmS_ --------------------------
	.section	.nv.shared._Z16shared_to_globalPhS_jPmS_,"aw",@nobits
	.sectionflags	@""
.nv.shared._Z16shared_to_globalPhS_jPmS_:
	.zero		17408


//--------------------- .nv.shared.reserved.0     --------------------------
	.section	.nv.shared.reserved.0,"aw",@nobits
	.weak		__nv_reservedSMEM_offset_0_alias
	.size		__nv_reservedSMEM_offset_0_alias, 0, 64
	.other		__nv_reservedSMEM_offset_0_alias,@"STO_CUDA_RESERVED_SHARED STV_DEFAULT"
__nv_reservedSMEM_offset_0_alias:
	.zero		0
	.zero		64


//--------------------- .nv.constant0._Z16shared_to_globalPhS_jPmS_ --------------------------
	.section	.nv.constant0._Z16shared_to_globalPhS_jPmS_,"a",@progbits
	.sectionflags	@""
	.align	4
.nv.constant0._Z16shared_to_globalPhS_jPmS_:
	.zero		936


//--------------------- .nv.constant0._Z16global_to_globalPhS_jPmS_ --------------------------
	.section	.nv.constant0._Z16global_to_globalPhS_jPmS_,"a",@progbits
	.sectionflags	@""
	.align	4
.nv.constant0._Z16global_to_globalPhS_jPmS_:
	.zero		936


//--------------------- SYMBOLS --------------------------

	.type		.nv.reservedSmem.offset0,@object
	.size		.nv.reservedSmem.offset0,0x4
	.type		.nv.reservedSmem.cap,@object
	.size		.nv.reservedSmem.cap,0x4
